	.headerflags	@"EF_CUDA_TEXMODE_UNIFIED EF_CUDA_64BIT_ADDRESS EF_CUDA_ACCELERATORS EF_CUDA_SM90 EF_CUDA_VIRTUAL_SM(EF_CUDA_SM90)"
	.elftype	@"ET_EXEC"


//--------------------- .nv.info                  --------------------------
	.section	.nv.info,"",@"SHT_CUDA_INFO"
	.align	4


	//----- nvinfo : EIATTR_REGCOUNT
	.align		4
        /*0000*/ 	.byte	0x04, 0x2f
        /*0002*/ 	.short	(.L_1 - .L_0)
	.align		4
.L_0:
        /*0004*/ 	.word	index@(triton_poi_fused_12)
        /*0008*/ 	.word	0x0000001f


	//----- nvinfo : EIATTR_MIN_STACK_SIZE
	.align		4
.L_1:
        /*000c*/ 	.byte	0x04, 0x12
        /*000e*/ 	.short	(.L_3 - .L_2)
	.align		4
.L_2:
        /*0010*/ 	.word	index@(triton_poi_fused_12)
        /*0014*/ 	.word	0x00000000


	//----- nvinfo : EIATTR_FRAME_SIZE
	.align		4
.L_3:
        /*0018*/ 	.byte	0x04, 0x11
        /*001a*/ 	.short	(.L_5 - .L_4)
	.align		4
.L_4:
        /*001c*/ 	.word	index@(triton_poi_fused_12)
        /*0020*/ 	.word	0x00000000


	//----- nvinfo : EIATTR_MIN_STACK_SIZE
	.align		4
.L_5:
        /*0024*/ 	.byte	0x04, 0x12
        /*0026*/ 	.short	(.L_7 - .L_6)
	.align		4
.L_6:
        /*0028*/ 	.word	index@(triton_poi_fused_12)
        /*002c*/ 	.word	0x00000000
.L_7:


//--------------------- .nv.info.triton_poi_fused_12 --------------------------
	.section	.nv.info.triton_poi_fused_12,"",@"SHT_CUDA_INFO"
	.sectionflags	@""
	.align	4


	//----- nvinfo : EIATTR_CUDA_API_VERSION
	.align		4
        /*0000*/ 	.byte	0x04, 0x37
        /*0002*/ 	.short	(.L_9 - .L_8)
.L_8:
        /*0004*/ 	.word	0x0000007c


	//----- nvinfo : EIATTR_KPARAM_INFO
	.align		4
.L_9:
        /*0008*/ 	.byte	0x04, 0x17
        /*000a*/ 	.short	(.L_11 - .L_10)
.L_10:
        /*000c*/ 	.word	0x00000000
        /*0010*/ 	.short	0x0003
        /*0012*/ 	.short	0x0014
        /*0014*/ 	.byte	0x00, 0xf0, 0x11, 0x00


	//----- nvinfo : EIATTR_KPARAM_INFO
	.align		4
.L_11:
        /*0018*/ 	.byte	0x04, 0x17
        /*001a*/ 	.short	(.L_13 - .L_12)
.L_12:
        /*001c*/ 	.word	0x00000000
        /*0020*/ 	.short	0x0002
        /*0022*/ 	.short	0x0010
        /*0024*/ 	.byte	0x00, 0xf0, 0x11, 0x00


	//----- nvinfo : EIATTR_KPARAM_INFO
	.align		4
.L_13:
        /*0028*/ 	.byte	0x04, 0x17
        /*002a*/ 	.short	(.L_15 - .L_14)
.L_14:
        /*002c*/ 	.word	0x00000000
        /*0030*/ 	.short	0x0001
        /*0032*/ 	.short	0x0008
        /*0034*/ 	.byte	0x00, 0xf4, 0x21, 0x00


	//----- nvinfo : EIATTR_KPARAM_INFO
	.align		4
.L_15:
        /*0038*/ 	.byte	0x04, 0x17
        /*003a*/ 	.short	(.L_17 - .L_16)
.L_16:
        /*003c*/ 	.word	0x00000000
        /*0040*/ 	.short	0x0000
        /*0042*/ 	.short	0x0000
        /*0044*/ 	.byte	0x00, 0xf4, 0x21, 0x00


	//----- nvinfo : EIATTR_SPARSE_MMA_MASK
	.align		4
.L_17:
        /*0048*/ 	.byte	0x03, 0x50
        /*004a*/ 	.short	0x0000


	//----- nvinfo : EIATTR_MAXREG_COUNT
	.align		4
        /*004c*/ 	.byte	0x03, 0x1b
        /*004e*/ 	.short	0x00ff


	//----- nvinfo : EIATTR_EXIT_INSTR_OFFSETS
	.align		4
        /*0050*/ 	.byte	0x04, 0x1c
        /*0052*/ 	.short	(.L_19 - .L_18)


	//   ....[0]....
.L_18:
        /*0054*/ 	.word	0x000005e0


	//   ....[1]....
        /*0058*/ 	.word	0x00000630


	//----- nvinfo : EIATTR_REQNTID
	.align		4
.L_19:
        /*005c*/ 	.byte	0x04, 0x10
        /*005e*/ 	.short	(.L_21 - .L_20)
.L_20:
        /*0060*/ 	.word	0x00000080
        /*0064*/ 	.word	0x00000001
        /*0068*/ 	.word	0x00000001


	//----- nvinfo : EIATTR_CBANK_PARAM_SIZE
	.align		4
.L_21:
        /*006c*/ 	.byte	0x03, 0x19
        /*006e*/ 	.short	0x0018


	//----- nvinfo : EIATTR_PARAM_CBANK
	.align		4
        /*0070*/ 	.byte	0x04, 0x0a
        /*0072*/ 	.short	(.L_23 - .L_22)
	.align		4
.L_22:
        /*0074*/ 	.word	index@(.nv.constant0.triton_poi_fused_12)
        /*0078*/ 	.short	0x0210
        /*007a*/ 	.short	0x0018


	//----- nvinfo : EIATTR_SW_WAR
	.align		4
.L_23:
        /*007c*/ 	.byte	0x04, 0x36
        /*007e*/ 	.short	(.L_25 - .L_24)
.L_24:
        /*0080*/ 	.word	0x00000008
.L_25:


//--------------------- .nv.callgraph             --------------------------
	.section	.nv.callgraph,"",@"SHT_CUDA_CALLGRAPH"
	.align	4
	.sectionentsize	8
	.align		4
        /*0000*/ 	.word	0x00000000
	.align		4
        /*0004*/ 	.word	0xffffffff
	.align		4
        /*0008*/ 	.word	0x00000000
	.align		4
        /*000c*/ 	.word	0xfffffffe
	.align		4
        /*0010*/ 	.word	0x00000000
	.align		4
        /*0014*/ 	.word	0xfffffffd
	.align		4
        /*0018*/ 	.word	0x00000000
	.align		4
        /*001c*/ 	.word	0xfffffffc


//--------------------- .text.triton_poi_fused_12 --------------------------
	.section	.text.triton_poi_fused_12,"ax",@progbits
	.sectionflags	@"SHF_BARRIERS=1"
	.align	128
        .global         triton_poi_fused_12
        .type           triton_poi_fused_12,@function
        .size           triton_poi_fused_12,(.L_x_1 - triton_poi_fused_12)
        .other          triton_poi_fused_12,@"STO_CUDA_ENTRY STV_DEFAULT"
triton_poi_fused_12:
.text.triton_poi_fused_12:
[----:B------:R-:W0:Y:S01]  /*0000*/  LDC R1, c[0x0][0x28] ;  /* 0x00000a00ff017b82 */ /* 0x000e220000000800 */
[----:B------:R-:W1:Y:S07]  /*0010*/  S2R R0, SR_TID.X ;  /* 0x0000000000007919 */ /* 0x000e6e0000002100 */
[----:B------:R-:W2:Y:S01]  /*0020*/  LDC.64 R8, c[0x0][0x210] ;  /* 0x00008400ff087b82 */ /* 0x000ea20000000a00 */
[----:B------:R-:W-:Y:S01]  /*0030*/  IMAD.MOV.U32 R20, RZ, RZ, RZ ;  /* 0x000000ffff147224 */ /* 0x000fe200078e00ff */
[----:B------:R-:W-:Y:S01]  /*0040*/  ULDC.64 UR6, c[0x0][0x208] ;  /* 0x0000820000067ab9 */ /* 0x000fe20000000a00 */
[----:B------:R-:W3:Y:S01]  /*0050*/  S2R R19, SR_CTAID.X ;  /* 0x0000000000137919 */ /* 0x000ee20000002500 */
[----:B------:R-:W4:Y:S01]  /*0060*/  S2R R18, SR_CTAID.Y ;  /* 0x0000000000127919 */ /* 0x000f220000002600 */
[----:B------:R-:W-:Y:S01]  /*0070*/  IMAD.MOV.U32 R28, RZ, RZ, RZ ;  /* 0x000000ffff1c7224 */ /* 0x000fe200078e00ff */
[----:B-1----:R-:W-:Y:S01]  /*0080*/  SHF.R.U32.HI R21, RZ, 0x3, R0 ;  /* 0x00000003ff157819 */ /* 0x002fe20000011600 */
[----:B---3--:R-:W-:-:S03]  /*0090*/  IMAD.SHL.U32 R19, R19, 0x8, RZ ;  /* 0x0000000813137824 */ /* 0x008fc600078e00ff */
[----:B------:R-:W-:Y:S01]  /*00a0*/  SGXT.U32 R21, R21, 0x4 ;  /* 0x000000041515781a */ /* 0x000fe20000000000 */
[----:B----4-:R-:W-:Y:S01]  /*00b0*/  IMAD.SHL.U32 R18, R18, 0x80, RZ ;  /* 0x0000008012127824 */ /* 0x010fe200078e00ff */
[----:B------:R-:W-:-:S04]  /*00c0*/  LOP3.LUT R12, R19, 0x7, R0, 0xf8, !PT ;  /* 0x00000007130c7812 */ /* 0x000fc800078ef800 */
[----:B------:R-:W-:Y:S02]  /*00d0*/  LOP3.LUT R3, R18, 0x10, R21, 0xfe, !PT ;  /* 0x0000001012037812 */ /* 0x000fe400078efe15 */
[----:B------:R-:W-:Y:S02]  /*00e0*/  LOP3.LUT R5, R18, 0x30, R21, 0xfe, !PT ;  /* 0x0000003012057812 */ /* 0x000fe400078efe15 */
[----:B------:R-:W-:Y:S01]  /*00f0*/  LOP3.LUT R2, R18, R21, RZ, 0xfc, !PT ;  /* 0x0000001512027212 */ /* 0x000fe200078efcff */
[--C-:B------:R-:W-:Y:S01]  /*0100*/  IMAD R3, R3, 0x7, R12.reuse ;  /* 0x0000000703037824 */ /* 0x100fe200078e020c */
[----:B------:R-:W-:Y:S01]  /*0110*/  LOP3.LUT R4, R18, 0x20, R21, 0xfe, !PT ;  /* 0x0000002012047812 */ /* 0x000fe200078efe15 */
        /* <DEDUP_REMOVED lines=9> */
[----:B------:R-:W-:Y:S01]  /*01b0*/  ISETP.GE.AND P0, PT, R12, 0x7, PT ;  /* 0x000000070c00780c */ /* 0x000fe20003f06270 */
[----:B------:R-:W-:-:S02]  /*01c0*/  IMAD R25, R10, 0x7, R12 ;  /* 0x000000070a197824 */ /* 0x000fc400078e020c */
[----:B------:R-:W-:Y:S02]  /*01d0*/  IMAD R27, R11, 0x7, R12 ;  /* 0x000000070b1b7824 */ /* 0x000fe400078e020c */
[----:B--2---:R-:W-:-:S04]  /*01e0*/  IMAD.WIDE R14, R3, 0x4, R8 ;  /* 0x00000004030e7825 */ /* 0x004fc800078e0208 */
[----:B------:R-:W-:-:S04]  /*01f0*/  IMAD.WIDE R10, R5, 0x4, R8 ;  /* 0x00000004050a7825 */ /* 0x000fc800078e0208 */
[----:B------:R-:W-:-:S04]  /*0200*/  IMAD.WIDE R16, R17, 0x4, R8 ;  /* 0x0000000411107825 */ /* 0x000fc800078e0208 */
[--C-:B------:R-:W-:Y:S01]  /*0210*/  IMAD.WIDE R12, R13, 0x4, R8.reuse ;  /* 0x000000040d0c7825 */ /* 0x100fe200078e0208 */
[----:B------:R-:W2:Y:S03]  /*0220*/  @!P0 LDG.E.EL R20, desc[UR6][R16.64] ;  /* 0x0000000610148981 */ /* 0x000ea6000c2e1900 */
[----:B------:R-:W-:Y:S01]  /*0230*/  IMAD.WIDE R4, R23, 0x4, R8 ;  /* 0x0000000417047825 */ /* 0x000fe200078e0208 */
[----:B------:R-:W-:-:S03]  /*0240*/  CS2R R22, SRZ ;  /* 0x0000000000167805 */ /* 0x000fc6000001ff00 */
[----:B------:R-:W-:-:S03]  /*0250*/  IMAD.WIDE R6, R7, 0x4, R8 ;  /* 0x0000000407067825 */ /* 0x000fc600078e0208 */
[----:B------:R1:W3:Y:S01]  /*0260*/  @!P0 LDG.E.EL R22, desc[UR6][R12.64] ;  /* 0x000000060c168981 */ /* 0x0002e2000c2e1900 */
[--C-:B------:R-:W-:Y:S01]  /*0270*/  IMAD.WIDE R2, R25, 0x4, R8.reuse ;  /* 0x0000000419027825 */ /* 0x100fe200078e0208 */
[----:B------:R-:W-:Y:S02]  /*0280*/  CS2R R24, SRZ ;  /* 0x0000000000187805 */ /* 0x000fe4000001ff00 */
[----:B------:R4:W5:Y:S01]  /*0290*/  @!P0 LDG.E.EL R23, desc[UR6][R10.64] ;  /* 0x000000060a178981 */ /* 0x000962000c2e1900 */
[----:B------:R-:W-:Y:S01]  /*02a0*/  IMAD.WIDE R8, R27, 0x4, R8 ;  /* 0x000000041b087825 */ /* 0x000fe200078e0208 */
[----:B------:R-:W-:Y:S02]  /*02b0*/  CS2R R26, SRZ ;  /* 0x00000000001a7805 */ /* 0x000fe4000001ff00 */
[----:B------:R-:W5:Y:S04]  /*02c0*/  @!P0 LDG.E.EL R24, desc[UR6][R14.64] ;  /* 0x000000060e188981 */ /* 0x000f68000c2e1900 */
[----:B------:R1:W5:Y:S04]  /*02d0*/  @!P0 LDG.E.EL R25, desc[UR6][R4.64] ;  /* 0x0000000604198981 */ /* 0x000368000c2e1900 */
[----:B------:R-:W5:Y:S04]  /*02e0*/  @!P0 LDG.E.EL R26, desc[UR6][R6.64] ;  /* 0x00000006061a8981 */ /* 0x000f68000c2e1900 */
[----:B------:R4:W5:Y:S04]  /*02f0*/  @!P0 LDG.E.EL R28, desc[UR6][R2.64] ;  /* 0x00000006021c8981 */ /* 0x000968000c2e1900 */
[----:B------:R4:W5:Y:S01]  /*0300*/  @!P0 LDG.E.EL R27, desc[UR6][R8.64] ;  /* 0x00000006081b8981 */ /* 0x000962000c2e1900 */
[----:B------:R-:W4:Y:S01]  /*0310*/  S2UR UR5, SR_CgaCtaId ;  /* 0x00000000000579c3 */ /* 0x000f220000008800 */
[----:B-1----:R-:W-:Y:S01]  /*0320*/  IMAD.SHL.U32 R12, R0, 0x80, RZ ;  /* 0x00000080000c7824 */ /* 0x002fe200078e00ff */
[----:B------:R-:W-:-:S04]  /*0330*/  UMOV UR4, 0x400 ;  /* 0x0000040000047882 */ /* 0x000fc80000000000 */
[----:B------:R-:W-:-:S04]  /*0340*/  LOP3.LUT R12, R12, 0x380, RZ, 0xc0, !PT ;  /* 0x000003800c0c7812 */ /* 0x000fc800078ec0ff */
[----:B------:R-:W-:-:S04]  /*0350*/  LOP3.LUT R21, R12, R21, RZ, 0xfc, !PT ;  /* 0x000000150c157212 */ /* 0x000fc800078efcff */
[----:B------:R-:W-:Y:S01]  /*0360*/  LEA.HI R21, R12, R21, RZ, 0x1b ;  /* 0x000000150c157211 */ /* 0x000fe200078fd8ff */
[----:B0---4-:R-:W-:-:S06]  /*0370*/  UPRMT UR4, UR5, 0x654, UR4 ;  /* 0x0000065405047896 */ /* 0x011fcc0008000004 */
[----:B------:R-:W-:Y:S01]  /*0380*/  LEA R21, R21, UR4, 0x2 ;  /* 0x0000000415157c11 */ /* 0x000fe2000f8e10ff */
[----:B------:R-:W-:Y:S01]  /*0390*/  IMAD.SHL.U32 R11, R0, 0x4, RZ ;  /* 0x00000004000b7824 */ /* 0x000fe200078e00ff */
[----:B------:R-:W-:-:S04]  /*03a0*/  SHF.R.U32.HI R4, RZ, 0x3, R0 ;  /* 0x00000003ff047819 */ /* 0x000fc80000011600 */
[----:B------:R-:W-:Y:S02]  /*03b0*/  LOP3.LUT R3, R4, 0xc, RZ, 0xc0, !PT ;  /* 0x0000000c04037812 */ /* 0x000fe400078ec0ff */
[----:B------:R-:W-:-:S05]  /*03c0*/  LOP3.LUT R8, R11, 0x1fc, RZ, 0xc0, !PT ;  /* 0x000001fc0b087812 */ /* 0x000fca00078ec0ff */
[----:B------:R-:W-:-:S05]  /*03d0*/  IMAD.IADD R3, R8, 0x1, R3 ;  /* 0x0000000108037824 */ /* 0x000fca00078e0203 */
[----:B------:R-:W-:Y:S02]  /*03e0*/  LEA R4, R3, UR4, 0x2 ;  /* 0x0000000403047c11 */ /* 0x000fe4000f8e10ff */
[----:B------:R-:W-:Y:S01]  /*03f0*/  LOP3.LUT R11, R18, 0x7c, R11, 0xf8, !PT ;  /* 0x0000007c120b7812 */ /* 0x000fe200078ef80b */
[----:B------:R-:W0:Y:S04]  /*0400*/  LDC.64 R2, c[0x0][0x218] ;  /* 0x00008600ff027b82 */ /* 0x000e280000000a00 */
[----:B------:R-:W-:Y:S01]  /*0410*/  IMAD.HI R9, R11, 0x66666667, RZ ;  /* 0x666666670b097827 */ /* 0x000fe200078e02ff */
[----:B------:R-:W-:-:S04]  /*0420*/  SHF.R.U32.HI R0, RZ, 0x5, R0 ;  /* 0x00000005ff007819 */ /* 0x000fc80000011600 */
[----:B------:R-:W-:Y:S02]  /*0430*/  SHF.R.U32.HI R10, RZ, 0x1f, R9 ;  /* 0x0000001fff0a7819 */ /* 0x000fe40000011609 */
[----:B------:R-:W-:Y:S02]  /*0440*/  SGXT.U32 R0, R0, 0x2 ;  /* 0x000000020000781a */ /* 0x000fe40000000000 */
[----:B------:R-:W-:Y:S02]  /*0450*/  LEA.HI.SX32 R10, R9, R10, 0x1a ;  /* 0x0000000a090a7211 */ /* 0x000fe400078fd2ff */
[----:B------:R-:W-:-:S03]  /*0460*/  LOP3.LUT R0, R19, R0, RZ, 0xfc, !PT ;  /* 0x0000000013007212 */ /* 0x000fc600078efcff */
[----:B------:R-:W-:Y:S01]  /*0470*/  IMAD R11, R10, -0xa0, R11 ;  /* 0xffffff600a0b7824 */ /* 0x000fe200078e020b */
[----:B------:R-:W-:-:S03]  /*0480*/  LOP3.LUT R9, R8, 0x200, RZ, 0xfc, !PT ;  /* 0x0000020008097812 */ /* 0x000fc600078efcff */
[----:B------:R-:W-:Y:S01]  /*0490*/  IMAD R11, R10, 0x460, R11 ;  /* 0x000004600a0b7824 */ /* 0x000fe200078e020b */
[C---:B------:R-:W-:Y:S02]  /*04a0*/  LOP3.LUT R10, R0.reuse, 0x4, RZ, 0xfc, !PT ;  /* 0x00000004000a7812 */ /* 0x040fe400078efcff */
[----:B------:R-:W-:Y:S02]  /*04b0*/  SHF.R.U32.HI R9, RZ, 0x5, R9 ;  /* 0x00000005ff097819 */ /* 0x000fe40000011609 */
[----:B------:R-:W-:Y:S02]  /*04c0*/  ISETP.GE.AND P1, PT, R0, 0x7, PT ;  /* 0x000000070000780c */ /* 0x000fe40003f26270 */
[----:B------:R-:W-:Y:S02]  /*04d0*/  ISETP.GE.AND P0, PT, R10, 0x7, PT ;  /* 0x000000070a00780c */ /* 0x000fe40003f06270 */
[----:B------:R-:W-:Y:S01]  /*04e0*/  LOP3.LUT R9, R9, 0x1c, RZ, 0xc0, !PT ;  /* 0x0000001c09097812 */ /* 0x000fe200078ec0ff */
[----:B------:R-:W-:-:S04]  /*04f0*/  IMAD R11, R0, 0xa0, R11 ;  /* 0x000000a0000b7824 */ /* 0x000fc800078e020b */
[----:B------:R-:W-:Y:S02]  /*0500*/  IMAD.IADD R0, R8, 0x1, R9 ;  /* 0x0000000108007824 */ /* 0x000fe400078e0209 */
[----:B0-----:R-:W-:-:S03]  /*0510*/  IMAD.WIDE R8, R11, 0x4, R2 ;  /* 0x000000040b087825 */ /* 0x001fc600078e0202 */
[----:B------:R-:W-:Y:S01]  /*0520*/  LEA R0, R0, UR4, 0x2 ;  /* 0x0000000400007c11 */ /* 0x000fe2000f8e10ff */
[----:B--2---:R-:W-:Y:S04]  /*0530*/  STS [R21], R20 ;  /* 0x0000001415007388 */ /* 0x004fe80000000800 */
[----:B---3--:R-:W-:Y:S04]  /*0540*/  STS [R21+0x80], R22 ;  /* 0x0000801615007388 */ /* 0x008fe80000000800 */
[----:B-----5:R-:W-:Y:S04]  /*0550*/  STS [R21+0xc0], R23 ;  /* 0x0000c01715007388 */ /* 0x020fe80000000800 */
[----:B------:R-:W-:Y:S04]  /*0560*/  STS [R21+0x40], R24 ;  /* 0x0000401815007388 */ /* 0x000fe80000000800 */
[----:B------:R-:W-:Y:S04]  /*0570*/  STS [R21+0x100], R25 ;  /* 0x0001001915007388 */ /* 0x000fe80000000800 */
[----:B------:R-:W-:Y:S04]  /*0580*/  STS [R21+0x140], R26 ;  /* 0x0001401a15007388 */ /* 0x000fe80000000800 */
[----:B------:R-:W-:Y:S04]  /*0590*/  STS [R21+0x180], R28 ;  /* 0x0001801c15007388 */ /* 0x000fe80000000800 */
[----:B------:R-:W-:Y:S01]  /*05a0*/  STS [R21+0x1c0], R27 ;  /* 0x0001c01b15007388 */ /* 0x000fe20000000800 */
[----:B------:R-:W-:Y:S06]  /*05b0*/  BAR.SYNC.DEFER_BLOCKING 0x0 ;  /* 0x0000000000007b1d */ /* 0x000fec0000010000 */
[----:B------:R-:W0:Y:S04]  /*05c0*/  LDS.128 R4, [R4] ;  /* 0x0000000004047984 */ /* 0x000e280000000c00 */
[----:B0-----:R0:W-:Y:S02]  /*05d0*/  @!P1 STG.E.128 desc[UR6][R8.64], R4 ;  /* 0x0000000408009986 */ /* 0x0011e4000c101d06 */
[----:B0-----:R-:W-:Y:S05]  /*05e0*/  @P0 EXIT ;  /* 0x000000000000094d */ /* 0x001fea0003800000 */
[----:B0-----:R-:W0:Y:S01]  /*05f0*/  LDS.128 R4, [R0+0x800] ;  /* 0x0008000000047984 */ /* 0x001e220000000c00 */
[----:B------:R-:W-:-:S04]  /*0600*/  VIADD R11, R11, 0x280 ;  /* 0x000002800b0b7836 */ /* 0x000fc80000000000 */
[----:B------:R-:W-:-:S05]  /*0610*/  IMAD.WIDE R2, R11, 0x4, R2 ;  /* 0x000000040b027825 */ /* 0x000fca00078e0202 */
[----:B0-----:R-:W-:Y:S01]  /*0620*/  STG.E.128 desc[UR6][R2.64], R4 ;  /* 0x0000000402007986 */ /* 0x001fe2000c101d06 */
[----:B------:R-:W-:Y:S05]  /*0630*/  EXIT ;  /* 0x000000000000794d */ /* 0x000fea0003800000 */
.L_x_0:
[----:B------:R-:W-:-:S00]  /*0640*/  BRA `(.L_x_0) ;  /* 0xfffffffc00fc7947 */ /* 0x000fc0000383ffff */
[----:B------:R-:W-:-:S00]  /*0650*/  NOP ;  /* 0x0000000000007918 */ /* 0x000fc00000000000 */
        /* <DEDUP_REMOVED lines=10> */
.L_x_1:


//--------------------- .nv.shared.triton_poi_fused_12 --------------------------
	.section	.nv.shared.triton_poi_fused_12,"aw",@nobits
	.sectionflags	@""
	.align	16
	.zero		1024


//--------------------- .nv.constant0.triton_poi_fused_12 --------------------------
	.section	.nv.constant0.triton_poi_fused_12,"a",@progbits
	.sectionflags	@""
	.align	4
.nv.constant0.triton_poi_fused_12:
	.zero		552
